//
// Generated by NVIDIA NVVM Compiler
//
// Compiler Build ID: CL-36424714
// Cuda compilation tools, release 13.0, V13.0.88
// Based on NVVM 20.0.0
//

.version 9.0
.target sm_100
.address_size 64

	// .globl	_Z15d_cvt_rgba2grayPK6uchar4Phii

.visible .entry _Z15d_cvt_rgba2grayPK6uchar4Phii(
	.param .u64 .ptr .align 1 _Z15d_cvt_rgba2grayPK6uchar4Phii_param_0,
	.param .u64 .ptr .align 1 _Z15d_cvt_rgba2grayPK6uchar4Phii_param_1,
	.param .u32 _Z15d_cvt_rgba2grayPK6uchar4Phii_param_2,
	.param .u32 _Z15d_cvt_rgba2grayPK6uchar4Phii_param_3
)
{
	.reg .b16 	%rs<7>;
	.reg .b32 	%r<10>;
	.reg .b64 	%rd<9>;
	.reg .b64 	%fd<7>;

	ld.param.u64 	%rd1, [_Z15d_cvt_rgba2grayPK6uchar4Phii_param_0];
	ld.param.u64 	%rd2, [_Z15d_cvt_rgba2grayPK6uchar4Phii_param_1];
	cvta.to.global.u64 	%rd3, %rd2;
	cvta.to.global.u64 	%rd4, %rd1;
	mov.u32 	%r1, %ctaid.x;
	mov.u32 	%r2, %ntid.x;
	mov.u32 	%r3, %tid.x;
	mad.lo.s32 	%r4, %r1, %r2, %r3;
	cvt.s64.s32 	%rd5, %r4;
	mul.wide.s32 	%rd6, %r4, 4;
	add.s64 	%rd7, %rd4, %rd6;
	.pragma "used_bytes_mask 7";
	ld.global.u32 	%r5, [%rd7];
	bfe.u32 	%r6, %r5, 0, 8;
	cvt.u16.u32 	%rs1, %r6;
	and.b16  	%rs2, %rs1, 255;
	bfe.u32 	%r7, %r5, 8, 8;
	cvt.u16.u32 	%rs3, %r7;
	and.b16  	%rs4, %rs3, 255;
	bfe.u32 	%r8, %r5, 16, 8;
	cvt.u16.u32 	%rs5, %r8;
	and.b16  	%rs6, %rs5, 255;
	cvt.rn.f64.u16 	%fd1, %rs2;
	cvt.rn.f64.u16 	%fd2, %rs4;
	mul.f64 	%fd3, %fd2, 0d3FE2C8B439581062;
	fma.rn.f64 	%fd4, %fd1, 0d3FD322D0E5604189, %fd3;
	cvt.rn.f64.u16 	%fd5, %rs6;
	fma.rn.f64 	%fd6, %fd5, 0d3FBD2F1A9FBE76C9, %fd4;
	cvt.rzi.u32.f64 	%r9, %fd6;
	add.s64 	%rd8, %rd3, %rd5;
	st.global.u8 	[%rd8], %r9;
	ret;

}


// ===== COMPILED SASS (sm_100) =====

	.target	sm_100

	.elftype	@"ET_EXEC"


//--------------------- .note.nv.tkinfo           --------------------------
	.section	.note.nv.tkinfo,"",@"SHT_NOTE"
	.sectionflags	@"SHF_NOTE_NV_TKINFO"
	.tkinfo
        /*0018*/ 	.word	0x00000002
        /*0030*/ 	.string	""
        /*0030*/ 	.string	"ptxas"
        /*0030*/ 	.string	"Cuda compilation tools, release 13.0, V13.0.88"
        /*0030*/ 	.string	"Build cuda_13.0.r13.0/compiler.36424714_0"
        /*0030*/ 	.string	"-arch sm_100 -m 64 "



//--------------------- .note.nv.cuinfo           --------------------------
	.section	.note.nv.cuinfo,"",@"SHT_NOTE"
	.sectionflags	@"SHF_NOTE_NV_CUINFO"
        /*0018*/ 	.short	0x0002
        /*001a*/ 	.short	0x0064
        /*001c*/ 	.short	0x0082
	.zero		2


//--------------------- .nv.info                  --------------------------
	.section	.nv.info,"",@"SHT_CUDA_INFO"
	.align	4


	//----- nvinfo : EIATTR_REGCOUNT
	.align		4
        /*0000*/ 	.byte	0x04, 0x2f
        /*0002*/ 	.short	(.L_1 - .L_0)
	.align		4
.L_0:
        /*0004*/ 	.word	index@(_Z15d_cvt_rgba2grayPK6uchar4Phii)
        /*0008*/ 	.word	0x0000000e


	//----- nvinfo : EIATTR_FRAME_SIZE
	.align		4
.L_1:
        /*000c*/ 	.byte	0x04, 0x11
        /*000e*/ 	.short	(.L_3 - .L_2)
	.align		4
.L_2:
        /*0010*/ 	.word	index@(_Z15d_cvt_rgba2grayPK6uchar4Phii)
        /*0014*/ 	.word	0x00000000


	//----- nvinfo : EIATTR_MIN_STACK_SIZE
	.align		4
.L_3:
        /*0018*/ 	.byte	0x04, 0x12
        /*001a*/ 	.short	(.L_5 - .L_4)
	.align		4
.L_4:
        /*001c*/ 	.word	index@(_Z15d_cvt_rgba2grayPK6uchar4Phii)
        /*0020*/ 	.word	0x00000000
.L_5:


//--------------------- .nv.compat                --------------------------
	.section	.nv.compat,"",@"SHT_CUDA_COMPAT_INFO"
	.align	4
        /*0000*/ 	.byte	0x02, 0x09, 0x00, 0x00, 0x02, 0x02, 0x01, 0x00, 0x02, 0x05, 0x05, 0x00, 0x03, 0x07, 0x01, 0x01
        /*0010*/ 	.byte	0x02, 0x03, 0x00, 0x00, 0x02, 0x06, 0x01, 0x00, 0x04, 0x0b, 0x08, 0x00, 0x01, 0x00, 0x00, 0x00
        /*0020*/ 	.byte	0x00, 0x00, 0x00, 0x00


//--------------------- .nv.info._Z15d_cvt_rgba2grayPK6uchar4Phii --------------------------
	.section	.nv.info._Z15d_cvt_rgba2grayPK6uchar4Phii,"",@"SHT_CUDA_INFO"
	.sectionflags	@""
	.align	4


	//----- nvinfo : EIATTR_CUDA_API_VERSION
	.align		4
        /*0000*/ 	.byte	0x04, 0x37
        /*0002*/ 	.short	(.L_7 - .L_6)
.L_6:
        /*0004*/ 	.word	0x00000082


	//----- nvinfo : EIATTR_KPARAM_INFO
	.align		4
.L_7:
        /*0008*/ 	.byte	0x04, 0x17
        /*000a*/ 	.short	(.L_9 - .L_8)
.L_8:
        /*000c*/ 	.word	0x00000000
        /*0010*/ 	.short	0x0003
        /*0012*/ 	.short	0x0014
        /*0014*/ 	.byte	0x00, 0xf0, 0x11, 0x00


	//----- nvinfo : EIATTR_KPARAM_INFO
	.align		4
.L_9:
        /*0018*/ 	.byte	0x04, 0x17
        /*001a*/ 	.short	(.L_11 - .L_10)
.L_10:
        /*001c*/ 	.word	0x00000000
        /*0020*/ 	.short	0x0002
        /*0022*/ 	.short	0x0010
        /*0024*/ 	.byte	0x00, 0xf0, 0x11, 0x00


	//----- nvinfo : EIATTR_KPARAM_INFO
	.align		4
.L_11:
        /*0028*/ 	.byte	0x04, 0x17
        /*002a*/ 	.short	(.L_13 - .L_12)
.L_12:
        /*002c*/ 	.word	0x00000000
        /*0030*/ 	.short	0x0001
        /*0032*/ 	.short	0x0008
        /*0034*/ 	.byte	0x00, 0xf5, 0x21, 0x00


	//----- nvinfo : EIATTR_KPARAM_INFO
	.align		4
.L_13:
        /*0038*/ 	.byte	0x04, 0x17
        /*003a*/ 	.short	(.L_15 - .L_14)
.L_14:
        /*003c*/ 	.word	0x00000000
        /*0040*/ 	.short	0x0000
        /*0042*/ 	.short	0x0000
        /*0044*/ 	.byte	0x00, 0xf5, 0x21, 0x00


	//----- nvinfo : EIATTR_SPARSE_MMA_MASK
	.align		4
.L_15:
        /*0048*/ 	.byte	0x03, 0x50
        /*004a*/ 	.short	0x0000


	//----- nvinfo : EIATTR_MAXREG_COUNT
	.align		4
        /*004c*/ 	.byte	0x03, 0x1b
        /*004e*/ 	.short	0x00ff


	//----- nvinfo : EIATTR_MERCURY_ISA_VERSION
	.align		4
        /*0050*/ 	.byte	0x03, 0x5f
        /*0052*/ 	.short	0x0101


	//----- nvinfo : EIATTR_UNUSED_LOAD_BYTE_OFFSET
	.align		4
        /*0054*/ 	.byte	0x04, 0x44
        /*0056*/ 	.short	(.L_17 - .L_16)


	//   ....[0]....
.L_16:
        /*0058*/ 	.word	0x000000a0
        /*005c*/ 	.word	0x00000007


	//----- nvinfo : EIATTR_VRC_CTA_INIT_COUNT
	.align		4
.L_17:
        /*0060*/ 	.byte	0x02, 0x4a
	.zero		1
	.zero		1


	//----- nvinfo : EIATTR_EXIT_INSTR_OFFSETS
	.align		4
        /*0064*/ 	.byte	0x04, 0x1c
        /*0066*/ 	.short	(.L_19 - .L_18)


	//   ....[0]....
.L_18:
        /*0068*/ 	.word	0x000001a0


	//----- nvinfo : EIATTR_CBANK_PARAM_SIZE
	.align		4
.L_19:
        /*006c*/ 	.byte	0x03, 0x19
        /*006e*/ 	.short	0x0018


	//----- nvinfo : EIATTR_PARAM_CBANK
	.align		4
        /*0070*/ 	.byte	0x04, 0x0a
        /*0072*/ 	.short	(.L_21 - .L_20)
	.align		4
.L_20:
        /*0074*/ 	.word	index@(.nv.constant0._Z15d_cvt_rgba2grayPK6uchar4Phii)
        /*0078*/ 	.short	0x0380
        /*007a*/ 	.short	0x0018


	//----- nvinfo : EIATTR_SW_WAR
	.align		4
.L_21:
        /*007c*/ 	.byte	0x04, 0x36
        /*007e*/ 	.short	(.L_23 - .L_22)
.L_22:
        /*0080*/ 	.word	0x00000008
.L_23:


//--------------------- .nv.callgraph             --------------------------
	.section	.nv.callgraph,"",@"SHT_CUDA_CALLGRAPH"
	.align	4
	.sectionentsize	8
	.align		4
        /*0000*/ 	.word	0x00000000
	.align		4
        /*0004*/ 	.word	0xffffffff
	.align		4
        /*0008*/ 	.word	0x00000000
	.align		4
        /*000c*/ 	.word	0xfffffffe
	.align		4
        /*0010*/ 	.word	0x00000000
	.align		4
        /*0014*/ 	.word	0xfffffffd
	.align		4
        /*0018*/ 	.word	0x00000000
	.align		4
        /*001c*/ 	.word	0xfffffffc


//--------------------- .text._Z15d_cvt_rgba2grayPK6uchar4Phii --------------------------
	.section	.text._Z15d_cvt_rgba2grayPK6uchar4Phii,"ax",@progbits
	.align	128
        .global         _Z15d_cvt_rgba2grayPK6uchar4Phii
        .type           _Z15d_cvt_rgba2grayPK6uchar4Phii,@function
        .size           _Z15d_cvt_rgba2grayPK6uchar4Phii,(.L_x_1 - _Z15d_cvt_rgba2grayPK6uchar4Phii)
        .other          _Z15d_cvt_rgba2grayPK6uchar4Phii,@"STO_CUDA_ENTRY STV_DEFAULT"
_Z15d_cvt_rgba2grayPK6uchar4Phii:
.text._Z15d_cvt_rgba2grayPK6uchar4Phii:
[----:B------:R-:W-:Y:S01]  /*0000*/  LDC R1, c[0x0][0x37c] ;  /* 0x0000df00ff017b82 */ /* 0x000fe20000000800 */
[----:B------:R-:W0:Y:S07]  /*0010*/  S2R R0, SR_TID.X ;  /* 0x0000000000007919 */ /* 0x000e2e0000002100 */
[----:B------:R-:W0:Y:S01]  /*0020*/  S2UR UR6, SR_CTAID.X ;  /* 0x00000000000679c3 */ /* 0x000e220000002500 */
[----:B------:R-:W1:Y:S07]  /*0030*/  LDCU.64 UR4, c[0x0][0x358] ;  /* 0x00006b00ff0477ac */ /* 0x000e6e0008000a00 */
[----:B------:R-:W0:Y:S08]  /*0040*/  LDC R11, c[0x0][0x360] ;  /* 0x0000d800ff0b7b82 */ /* 0x000e300000000800 */
[----:B------:R-:W2:Y:S01]  /*0050*/  LDC.64 R2, c[0x0][0x380] ;  /* 0x0000e000ff027b82 */ /* 0x000ea20000000a00 */
[----:B------:R-:W-:Y:S01]  /*0060*/  UMOV UR7, 0x3fe2c8b4 ;  /* 0x3fe2c8b400077882 */ /* 0x000fe20000000000 */
[----:B------:R-:W3:Y:S01]  /*0070*/  LDCU.64 UR8, c[0x0][0x388] ;  /* 0x00007100ff0877ac */ /* 0x000ee20008000a00 */
[----:B0-----:R-:W-:-:S04]  /*0080*/  IMAD R11, R11, UR6, R0 ;  /* 0x000000060b0b7c24 */ /* 0x001fc8000f8e0200 */
[----:B--2---:R-:W-:-:S05]  /*0090*/  IMAD.WIDE R2, R11, 0x4, R2 ;  /* 0x000000040b027825 */ /* 0x004fca00078e0202 */
[----:B-1----:R3:W2:Y:S01]  /*00a0*/  LDG.E R0, desc[UR4][R2.64] ;  /* 0x0000000402007981 */ /* 0x0026a2000c1e1900 */
[----:B------:R-:W-:Y:S01]  /*00b0*/  UMOV UR6, 0x39581062 ;  /* 0x3958106200067882 */ /* 0x000fe20000000000 */
[----:B---3--:R-:W-:-:S04]  /*00c0*/  IADD3 R2, P0, PT, R11, UR8, RZ ;  /* 0x000000080b027c10 */ /* 0x008fc8000ff1e0ff */
[----:B------:R-:W-:Y:S01]  /*00d0*/  LEA.HI.X.SX32 R3, R11, UR9, 0x1, P0 ;  /* 0x000000090b037c11 */ /* 0x000fe200080f0eff */
[----:B--2---:R-:W0:Y:S08]  /*00e0*/  I2F.F64.U8 R6, R0.B1 ;  /* 0x1000000000067312 */ /* 0x004e300000001800 */
[----:B------:R-:W1:Y:S01]  /*00f0*/  I2F.F64.U8 R4, R0 ;  /* 0x0000000000047312 */ /* 0x000e620000001800 */
[----:B0-----:R-:W-:-:S07]  /*0100*/  DMUL R6, R6, UR6 ;  /* 0x0000000606067c28 */ /* 0x001fce0008000000 */
[----:B------:R-:W0:Y:S01]  /*0110*/  I2F.F64.U8 R8, R0.B2 ;  /* 0x2000000000087312 */ /* 0x000e220000001800 */
[----:B------:R-:W-:Y:S01]  /*0120*/  UMOV UR6, 0xe5604189 ;  /* 0xe560418900067882 */ /* 0x000fe20000000000 */
[----:B------:R-:W-:Y:S02]  /*0130*/  UMOV UR7, 0x3fd322d0 ;  /* 0x3fd322d000077882 */ /* 0x000fe40000000000 */
[----:B-1----:R-:W-:Y:S01]  /*0140*/  DFMA R4, R4, UR6, R6 ;  /* 0x0000000604047c2b */ /* 0x002fe20008000006 */
[----:B------:R-:W-:Y:S01]  /*0150*/  UMOV UR6, 0x9fbe76c9 ;  /* 0x9fbe76c900067882 */ /* 0x000fe20000000000 */
[----:B------:R-:W-:-:S06]  /*0160*/  UMOV UR7, 0x3fbd2f1a ;  /* 0x3fbd2f1a00077882 */ /* 0x000fcc0000000000 */
[----:B0-----:R-:W-:-:S10]  /*0170*/  DFMA R4, R8, UR6, R4 ;  /* 0x0000000608047c2b */ /* 0x001fd40008000004 */
[----:B------:R-:W0:Y:S02]  /*0180*/  F2I.U32.F64.TRUNC R5, R4 ;  /* 0x0000000400057311 */ /* 0x000e24000030d000 */
[----:B0-----:R-:W-:Y:S01]  /*0190*/  STG.E.U8 desc[UR4][R2.64], R5 ;  /* 0x0000000502007986 */ /* 0x001fe2000c101104 */
[----:B------:R-:W-:Y:S05]  /*01a0*/  EXIT ;  /* 0x000000000000794d */ /* 0x000fea0003800000 */
.L_x_0:
[----:B------:R-:W-:-:S00]  /*01b0*/  BRA `(.L_x_0) ;  /* 0xfffffffc00fc7947 */ /* 0x000fc0000383ffff */
[----:B------:R-:W-:-:S00]  /*01c0*/  NOP ;  /* 0x0000000000007918 */ /* 0x000fc00000000000 */
        /* <DEDUP_REMOVED lines=11> */
.L_x_1:


//--------------------- .nv.shared.reserved.0     --------------------------
	.section	.nv.shared.reserved.0,"aw",@nobits
	.weak		__nv_reservedSMEM_offset_0_alias
	.size		__nv_reservedSMEM_offset_0_alias, 0, 64
	.other		__nv_reservedSMEM_offset_0_alias,@"STO_CUDA_RESERVED_SHARED STV_DEFAULT"
__nv_reservedSMEM_offset_0_alias:
	.zero		0
	.zero		64


//--------------------- .nv.constant0._Z15d_cvt_rgba2grayPK6uchar4Phii --------------------------
	.section	.nv.constant0._Z15d_cvt_rgba2grayPK6uchar4Phii,"a",@progbits
	.sectionflags	@""
	.align	4
.nv.constant0._Z15d_cvt_rgba2grayPK6uchar4Phii:
	.zero		920


//--------------------- SYMBOLS --------------------------

	.type		.nv.reservedSmem.offset0,@object
	.size		.nv.reservedSmem.offset0,0x4
